	.headerflags	@"EF_CUDA_TEXMODE_UNIFIED EF_CUDA_64BIT_ADDRESS EF_CUDA_ACCELERATORS EF_CUDA_SM90 EF_CUDA_VIRTUAL_SM(EF_CUDA_SM90)"
	.elftype	@"ET_EXEC"


//--------------------- .nv.info                  --------------------------
	.section	.nv.info,"",@"SHT_CUDA_INFO"
	.align	4


	//----- nvinfo : EIATTR_REGCOUNT
	.align		4
        /*0000*/ 	.byte	0x04, 0x2f
        /*0002*/ 	.short	(.L_1 - .L_0)
	.align		4
.L_0:
        /*0004*/ 	.word	index@(triton_poi_fused__unsafe_index_add_mul_sub_17)
        /*0008*/ 	.word	0x00000019


	//----- nvinfo : EIATTR_MIN_STACK_SIZE
	.align		4
.L_1:
        /*000c*/ 	.byte	0x04, 0x12
        /*000e*/ 	.short	(.L_3 - .L_2)
	.align		4
.L_2:
        /*0010*/ 	.word	index@(triton_poi_fused__unsafe_index_add_mul_sub_17)
        /*0014*/ 	.word	0x00000000


	//----- nvinfo : EIATTR_FRAME_SIZE
	.align		4
.L_3:
        /*0018*/ 	.byte	0x04, 0x11
        /*001a*/ 	.short	(.L_5 - .L_4)
	.align		4
.L_4:
        /*001c*/ 	.word	index@(triton_poi_fused__unsafe_index_add_mul_sub_17)
        /*0020*/ 	.word	0x00000000


	//----- nvinfo : EIATTR_MIN_STACK_SIZE
	.align		4
.L_5:
        /*0024*/ 	.byte	0x04, 0x12
        /*0026*/ 	.short	(.L_7 - .L_6)
	.align		4
.L_6:
        /*0028*/ 	.word	index@(triton_poi_fused__unsafe_index_add_mul_sub_17)
        /*002c*/ 	.word	0x00000000
.L_7:


//--------------------- .nv.info.triton_poi_fused__unsafe_index_add_mul_sub_17 --------------------------
	.section	.nv.info.triton_poi_fused__unsafe_index_add_mul_sub_17,"",@"SHT_CUDA_INFO"
	.sectionflags	@""
	.align	4


	//----- nvinfo : EIATTR_CUDA_API_VERSION
	.align		4
        /*0000*/ 	.byte	0x04, 0x37
        /*0002*/ 	.short	(.L_9 - .L_8)
.L_8:
        /*0004*/ 	.word	0x0000007c


	//----- nvinfo : EIATTR_KPARAM_INFO
	.align		4
.L_9:
        /*0008*/ 	.byte	0x04, 0x17
        /*000a*/ 	.short	(.L_11 - .L_10)
.L_10:
        /*000c*/ 	.word	0x00000000
        /*0010*/ 	.short	0x0006
        /*0012*/ 	.short	0x0030
        /*0014*/ 	.byte	0x00, 0xf0, 0x11, 0x00


	//----- nvinfo : EIATTR_KPARAM_INFO
	.align		4
.L_11:
        /*0018*/ 	.byte	0x04, 0x17
        /*001a*/ 	.short	(.L_13 - .L_12)
.L_12:
        /*001c*/ 	.word	0x00000000
        /*0020*/ 	.short	0x0005
        /*0022*/ 	.short	0x0028
        /*0024*/ 	.byte	0x00, 0xf4, 0x21, 0x00


	//----- nvinfo : EIATTR_KPARAM_INFO
	.align		4
.L_13:
        /*0028*/ 	.byte	0x04, 0x17
        /*002a*/ 	.short	(.L_15 - .L_14)
.L_14:
        /*002c*/ 	.word	0x00000000
        /*0030*/ 	.short	0x0004
        /*0032*/ 	.short	0x0020
        /*0034*/ 	.byte	0x00, 0xf4, 0x21, 0x00


	//----- nvinfo : EIATTR_KPARAM_INFO
	.align		4
.L_15:
        /*0038*/ 	.byte	0x04, 0x17
        /*003a*/ 	.short	(.L_17 - .L_16)
.L_16:
        /*003c*/ 	.word	0x00000000
        /*0040*/ 	.short	0x0003
        /*0042*/ 	.short	0x0018
        /*0044*/ 	.byte	0x00, 0xf4, 0x21, 0x00


	//----- nvinfo : EIATTR_KPARAM_INFO
	.align		4
.L_17:
        /*0048*/ 	.byte	0x04, 0x17
        /*004a*/ 	.short	(.L_19 - .L_18)
.L_18:
        /*004c*/ 	.word	0x00000000
        /*0050*/ 	.short	0x0002
        /*0052*/ 	.short	0x0010
        /*0054*/ 	.byte	0x00, 0xf4, 0x21, 0x00


	//----- nvinfo : EIATTR_KPARAM_INFO
	.align		4
.L_19:
        /*0058*/ 	.byte	0x04, 0x17
        /*005a*/ 	.short	(.L_21 - .L_20)
.L_20:
        /*005c*/ 	.word	0x00000000
        /*0060*/ 	.short	0x0001
        /*0062*/ 	.short	0x0008
        /*0064*/ 	.byte	0x00, 0xf4, 0x21, 0x00


	//----- nvinfo : EIATTR_KPARAM_INFO
	.align		4
.L_21:
        /*0068*/ 	.byte	0x04, 0x17
        /*006a*/ 	.short	(.L_23 - .L_22)
.L_22:
        /*006c*/ 	.word	0x00000000
        /*0070*/ 	.short	0x0000
        /*0072*/ 	.short	0x0000
        /*0074*/ 	.byte	0x00, 0xf4, 0x21, 0x00


	//----- nvinfo : EIATTR_SPARSE_MMA_MASK
	.align		4
.L_23:
        /*0078*/ 	.byte	0x03, 0x50
        /*007a*/ 	.short	0x0000


	//----- nvinfo : EIATTR_MAXREG_COUNT
	.align		4
        /*007c*/ 	.byte	0x03, 0x1b
        /*007e*/ 	.short	0x00ff


	//----- nvinfo : EIATTR_EXIT_INSTR_OFFSETS
	.align		4
        /*0080*/ 	.byte	0x04, 0x1c
        /*0082*/ 	.short	(.L_25 - .L_24)


	//   ....[0]....
.L_24:
        /*0084*/ 	.word	0x000004e0


	//----- nvinfo : EIATTR_REQNTID
	.align		4
.L_25:
        /*0088*/ 	.byte	0x04, 0x10
        /*008a*/ 	.short	(.L_27 - .L_26)
.L_26:
        /*008c*/ 	.word	0x00000100
        /*0090*/ 	.word	0x00000001
        /*0094*/ 	.word	0x00000001


	//----- nvinfo : EIATTR_CBANK_PARAM_SIZE
	.align		4
.L_27:
        /*0098*/ 	.byte	0x03, 0x19
        /*009a*/ 	.short	0x0034


	//----- nvinfo : EIATTR_PARAM_CBANK
	.align		4
        /*009c*/ 	.byte	0x04, 0x0a
        /*009e*/ 	.short	(.L_29 - .L_28)
	.align		4
.L_28:
        /*00a0*/ 	.word	index@(.nv.constant0.triton_poi_fused__unsafe_index_add_mul_sub_17)
        /*00a4*/ 	.short	0x0210
        /*00a6*/ 	.short	0x0034


	//----- nvinfo : EIATTR_SW_WAR
	.align		4
.L_29:
        /*00a8*/ 	.byte	0x04, 0x36
        /*00aa*/ 	.short	(.L_31 - .L_30)
.L_30:
        /*00ac*/ 	.word	0x00000008
.L_31:


//--------------------- .nv.callgraph             --------------------------
	.section	.nv.callgraph,"",@"SHT_CUDA_CALLGRAPH"
	.align	4
	.sectionentsize	8
	.align		4
        /*0000*/ 	.word	0x00000000
	.align		4
        /*0004*/ 	.word	0xffffffff
	.align		4
        /*0008*/ 	.word	0x00000000
	.align		4
        /*000c*/ 	.word	0xfffffffe
	.align		4
        /*0010*/ 	.word	0x00000000
	.align		4
        /*0014*/ 	.word	0xfffffffd
	.align		4
        /*0018*/ 	.word	0x00000000
	.align		4
        /*001c*/ 	.word	0xfffffffc


//--------------------- .text.triton_poi_fused__unsafe_index_add_mul_sub_17 --------------------------
	.section	.text.triton_poi_fused__unsafe_index_add_mul_sub_17,"ax",@progbits
	.align	128
        .global         triton_poi_fused__unsafe_index_add_mul_sub_17
        .type           triton_poi_fused__unsafe_index_add_mul_sub_17,@function
        .size           triton_poi_fused__unsafe_index_add_mul_sub_17,(.L_x_1 - triton_poi_fused__unsafe_index_add_mul_sub_17)
        .other          triton_poi_fused__unsafe_index_add_mul_sub_17,@"STO_CUDA_ENTRY STV_DEFAULT"
triton_poi_fused__unsafe_index_add_mul_sub_17:
.text.triton_poi_fused__unsafe_index_add_mul_sub_17:
[----:B------:R-:W-:Y:S01]  /*0000*/  LDC R1, c[0x0][0x28] ;  /* 0x00000a00ff017b82 */ /* 0x000fe20000000800 */
[----:B------:R-:W1:Y:S07]  /*0010*/  S2R R0, SR_TID.X ;  /* 0x0000000000007919 */ /* 0x000e6e0000002100 */
[----:B------:R-:W2:Y:S01]  /*0020*/  LDC.64 R14, c[0x0][0x210] ;  /* 0x00008400ff0e7b82 */ /* 0x000ea20000000a00 */
[----:B------:R-:W-:Y:S01]  /*0030*/  ULDC.64 UR4, c[0x0][0x208] ;  /* 0x0000820000047ab9 */ /* 0x000fe20000000a00 */
[----:B------:R-:W-:Y:S01]  /*0040*/  ULDC.64 UR6, c[0x0][0x220] ;  /* 0x0000880000067ab9 */ /* 0x000fe20000000a00 */
[----:B------:R-:W3:Y:S05]  /*0050*/  S2R R3, SR_CTAID.X ;  /* 0x0000000000037919 */ /* 0x000eea0000002500 */
[----:B------:R-:W4:Y:S01]  /*0060*/  LDC.64 R8, c[0x0][0x218] ;  /* 0x00008600ff087b82 */ /* 0x000f220000000a00 */
[----:B-1----:R-:W-:-:S05]  /*0070*/  IMAD.SHL.U32 R0, R0, 0x2, RZ ;  /* 0x0000000200007824 */ /* 0x002fca00078e00ff */
[----:B------:R-:W-:-:S05]  /*0080*/  LOP3.LUT R0, R0, 0x1fe, RZ, 0xc0, !PT ;  /* 0x000001fe00007812 */ /* 0x000fca00078ec0ff */
[----:B---3--:R-:W-:-:S05]  /*0090*/  IMAD R0, R3, 0x200, R0 ;  /* 0x0000020003007824 */ /* 0x008fca00078e0200 */
[----:B------:R-:W-:-:S04]  /*00a0*/  SHF.R.S32.HI R5, RZ, 0x1f, R0 ;  /* 0x0000001fff057819 */ /* 0x000fc80000011400 */
[----:B------:R-:W-:-:S04]  /*00b0*/  LEA.HI R2, R5, R0, RZ, 0x4 ;  /* 0x0000000005027211 */ /* 0x000fc800078f20ff */
[----:B------:R-:W-:Y:S02]  /*00c0*/  SHF.R.S32.HI R4, RZ, 0x4, R2 ;  /* 0x00000004ff047819 */ /* 0x000fe40000011402 */
[----:B------:R-:W-:Y:S02]  /*00d0*/  LOP3.LUT R7, R2, 0xfffffff0, RZ, 0xc0, !PT ;  /* 0xfffffff002077812 */ /* 0x000fe400078ec0ff */
[----:B------:R-:W-:-:S04]  /*00e0*/  LEA.HI R5, R4, R4, RZ, 0x4 ;  /* 0x0000000404057211 */ /* 0x000fc800078f20ff */
[----:B------:R-:W-:-:S05]  /*00f0*/  LOP3.LUT R5, R5, 0xfffffff0, RZ, 0xc0, !PT ;  /* 0xfffffff005057812 */ /* 0x000fca00078ec0ff */
[----:B------:R-:W-:-:S04]  /*0100*/  IMAD.IADD R5, R4, 0x1, -R5 ;  /* 0x0000000104057824 */ /* 0x000fc800078e0a05 */
[----:B--2---:R-:W-:Y:S02]  /*0110*/  IMAD.WIDE R14, R5, 0x8, R14 ;  /* 0x00000008050e7825 */ /* 0x004fe400078e020e */
[----:B------:R-:W1:Y:S04]  /*0120*/  LDC.64 R4, c[0x0][0x228] ;  /* 0x00008a00ff047b82 */ /* 0x000e680000000a00 */
[----:B------:R-:W2:Y:S01]  /*0130*/  LDG.E.EL.64 R14, desc[UR4][R14.64] ;  /* 0x000000040e0e7981 */ /* 0x000ea2000c2e1b00 */
[----:B------:R-:W-:-:S04]  /*0140*/  IMAD.IADD R12, R0, 0x1, -R7 ;  /* 0x00000001000c7824 */ /* 0x000fc800078e0a07 */
[----:B----4-:R-:W-:-:S06]  /*0150*/  IMAD.WIDE R8, R12, 0x8, R8 ;  /* 0x000000080c087825 */ /* 0x010fcc00078e0208 */
[----:B------:R-:W3:Y:S01]  /*0160*/  LDG.E.EL.128 R8, desc[UR4][R8.64] ;  /* 0x0000000408087981 */ /* 0x000ee2000c2e1d00 */
[----:B-1----:R-:W-:-:S06]  /*0170*/  IMAD.WIDE R4, R12, 0x8, R4 ;  /* 0x000000080c047825 */ /* 0x002fcc00078e0204 */
[----:B------:R-:W4:Y:S01]  /*0180*/  LDG.E.EL.128 R4, desc[UR4][R4.64] ;  /* 0x0000000404047981 */ /* 0x000f22000c2e1d00 */
[----:B------:R-:W-:-:S04]  /*0190*/  SHF.R.S32.HI R3, RZ, 0x16, R3 ;  /* 0x00000016ff037819 */ /* 0x000fc80000011403 */
[----:B------:R-:W-:-:S04]  /*01a0*/  SGXT R3, R3, 0x1 ;  /* 0x000000010303781a */ /* 0x000fc80000000200 */
[----:B------:R-:W-:Y:S02]  /*01b0*/  LEA.HI R3, R3, R0, RZ, 0x8 ;  /* 0x0000000003037211 */ /* 0x000fe400078f40ff */
[----:B--2---:R-:W-:-:S04]  /*01c0*/  SHF.R.U32.HI R13, RZ, 0x1c, R15 ;  /* 0x0000001cff0d7819 */ /* 0x004fc8000001160f */
[----:B------:R-:W-:-:S04]  /*01d0*/  LOP3.LUT R13, R13, 0x8, RZ, 0xc0, !PT ;  /* 0x000000080d0d7812 */ /* 0x000fc800078ec0ff */
[----:B------:R-:W-:Y:S02]  /*01e0*/  IADD3 R16, P0, R14, R13, RZ ;  /* 0x0000000d0e107210 */ /* 0x000fe40007f1e0ff */
[----:B---3--:R-:W-:-:S03]  /*01f0*/  SHF.R.U32.HI R19, RZ, 0x1a, R9 ;  /* 0x0000001aff137819 */ /* 0x008fc60000011609 */
[----:B------:R-:W-:Y:S01]  /*0200*/  IMAD.X R13, RZ, RZ, R15, P0 ;  /* 0x000000ffff0d7224 */ /* 0x000fe200000e060f */
[----:B------:R-:W-:Y:S01]  /*0210*/  LEA R2, P0, R8, UR6, 0x2 ;  /* 0x0000000608027c11 */ /* 0x000fe2000f8010ff */
[----:B------:R-:W-:Y:S01]  /*0220*/  IMAD.SHL.U32 R14, R16, 0x20, RZ ;  /* 0x00000020100e7824 */ /* 0x000fe200078e00ff */
[----:B------:R-:W-:Y:S02]  /*0230*/  SHF.R.U32.HI R15, RZ, 0x1a, R11 ;  /* 0x0000001aff0f7819 */ /* 0x000fe4000001160b */
[----:B------:R-:W-:Y:S02]  /*0240*/  LEA R17, P1, R10, UR6, 0x2 ;  /* 0x000000060a117c11 */ /* 0x000fe4000f8210ff */
[----:B------:R-:W-:Y:S02]  /*0250*/  LEA.HI.X R18, R8, UR7, R9, 0x2, P0 ;  /* 0x0000000708127c11 */ /* 0x000fe400080f1409 */
[----:B------:R-:W-:Y:S02]  /*0260*/  SHF.L.U64.HI R13, R16, 0x5, R13 ;  /* 0x00000005100d7819 */ /* 0x000fe4000001020d */
[----:B------:R-:W-:-:S02]  /*0270*/  LOP3.LUT R15, R15, 0x20, RZ, 0xc0, !PT ;  /* 0x000000200f0f7812 */ /* 0x000fc400078ec0ff */
[----:B----4-:R-:W-:Y:S02]  /*0280*/  LEA R9, P4, R4, UR6, 0x2 ;  /* 0x0000000604097c11 */ /* 0x010fe4000f8810ff */
[----:B------:R-:W-:Y:S02]  /*0290*/  LEA.HI.X R16, R10, UR7, R11, 0x2, P1 ;  /* 0x000000070a107c11 */ /* 0x000fe400088f140b */
[--C-:B------:R-:W-:Y:S02]  /*02a0*/  SHF.R.U32.HI R11, RZ, 0x1a, R5.reuse ;  /* 0x0000001aff0b7819 */ /* 0x100fe40000011605 */
[----:B------:R-:W-:Y:S02]  /*02b0*/  LEA.HI.X R20, R4, UR7, R5, 0x2, P4 ;  /* 0x0000000704147c11 */ /* 0x000fe4000a0f1405 */
[----:B------:R-:W1:Y:S01]  /*02c0*/  LDC.64 R4, c[0x0][0x230] ;  /* 0x00008c00ff047b82 */ /* 0x000e620000000a00 */
[----:B------:R-:W-:Y:S02]  /*02d0*/  IADD3 R8, P2, P3, R14, R17, R15 ;  /* 0x000000110e087210 */ /* 0x000fe40007b5e00f */
[----:B------:R-:W-:-:S02]  /*02e0*/  LOP3.LUT R19, R19, 0x20, RZ, 0xc0, !PT ;  /* 0x0000002013137812 */ /* 0x000fc400078ec0ff */
[----:B------:R-:W-:Y:S02]  /*02f0*/  LEA R15, P4, R6, UR6, 0x2 ;  /* 0x00000006060f7c11 */ /* 0x000fe4000f8810ff */
[----:B------:R-:W-:Y:S02]  /*0300*/  SHF.R.U32.HI R10, RZ, 0x1a, R7 ;  /* 0x0000001aff0a7819 */ /* 0x000fe40000011607 */
[----:B------:R-:W-:Y:S02]  /*0310*/  LOP3.LUT R11, R11, 0x20, RZ, 0xc0, !PT ;  /* 0x000000200b0b7812 */ /* 0x000fe400078ec0ff */
[----:B------:R-:W-:Y:S02]  /*0320*/  IADD3 R2, P0, P1, R14, R2, R19 ;  /* 0x000000020e027210 */ /* 0x000fe4000791e013 */
[----:B------:R-:W-:Y:S02]  /*0330*/  LEA.HI.X R22, R6, UR7, R7, 0x2, P4 ;  /* 0x0000000706167c11 */ /* 0x000fe4000a0f1407 */
[----:B------:R-:W-:-:S02]  /*0340*/  LOP3.LUT R7, R10, 0x20, RZ, 0xc0, !PT ;  /* 0x000000200a077812 */ /* 0x000fc400078ec0ff */
[C---:B------:R-:W-:Y:S02]  /*0350*/  IADD3 R6, P4, P5, R14.reuse, R9, R11 ;  /* 0x000000090e067210 */ /* 0x040fe40007d9e00b */
[----:B------:R-:W-:Y:S02]  /*0360*/  SHF.R.S32.HI R11, RZ, 0x8, R3 ;  /* 0x00000008ff0b7819 */ /* 0x000fe40000011403 */
[----:B------:R-:W-:Y:S02]  /*0370*/  IADD3.X R3, R13, R18, RZ, P0, P1 ;  /* 0x000000120d037210 */ /* 0x000fe400007e24ff */
[----:B------:R-:W-:Y:S01]  /*0380*/  IADD3 R10, P0, P1, R14, R15, R7 ;  /* 0x0000000f0e0a7210 */ /* 0x000fe2000791e007 */
[----:B------:R-:W-:Y:S01]  /*0390*/  IMAD.SHL.U32 R15, R11, 0x40, RZ ;  /* 0x000000400b0f7824 */ /* 0x000fe200078e00ff */
[C---:B------:R-:W-:Y:S02]  /*03a0*/  IADD3.X R9, R13.reuse, R16, RZ, P2, P3 ;  /* 0x000000100d097210 */ /* 0x040fe400017e64ff */
[----:B------:R-:W-:Y:S01]  /*03b0*/  IADD3.X R7, R13, R20, RZ, P4, P5 ;  /* 0x000000140d077210 */ /* 0x000fe200027ea4ff */
[----:B------:R-:W-:Y:S01]  /*03c0*/  IMAD.WIDE R2, R15, 0x4, R2 ;  /* 0x000000040f027825 */ /* 0x000fe200078e0202 */
[----:B------:R-:W-:-:S03]  /*03d0*/  IADD3.X R11, R13, R22, RZ, P0, P1 ;  /* 0x000000160d0b7210 */ /* 0x000fc600007e24ff */
[C---:B------:R-:W-:Y:S02]  /*03e0*/  IMAD.WIDE R8, R15.reuse, 0x4, R8 ;  /* 0x000000040f087825 */ /* 0x040fe400078e0208 */
[----:B------:R-:W2:Y:S02]  /*03f0*/  LDG.E.EL R3, desc[UR4][R2.64] ;  /* 0x0000000402037981 */ /* 0x000ea4000c2e1900 */
[C---:B------:R-:W-:Y:S02]  /*0400*/  IMAD.WIDE R6, R15.reuse, 0x4, R6 ;  /* 0x000000040f067825 */ /* 0x040fe400078e0206 */
[----:B------:R-:W3:Y:S02]  /*0410*/  LDG.E.EL R8, desc[UR4][R8.64] ;  /* 0x0000000408087981 */ /* 0x000ee4000c2e1900 */
[----:B------:R-:W-:Y:S02]  /*0420*/  IMAD.WIDE R10, R15, 0x4, R10 ;  /* 0x000000040f0a7825 */ /* 0x000fe400078e020a */
[----:B------:R-:W2:Y:S02]  /*0430*/  LDG.E.EL R6, desc[UR4][R6.64] ;  /* 0x0000000406067981 */ /* 0x000ea4000c2e1900 */
[----:B-1----:R-:W-:-:S02]  /*0440*/  IMAD.WIDE R4, R12, 0x4, R4 ;  /* 0x000000040c047825 */ /* 0x002fc400078e0204 */
[----:B------:R-:W3:Y:S01]  /*0450*/  LDG.E.EL R11, desc[UR4][R10.64] ;  /* 0x000000040a0b7981 */ /* 0x000ee2000c2e1900 */
[----:B------:R-:W1:Y:S03]  /*0460*/  LDC.64 R12, c[0x0][0x238] ;  /* 0x00008e00ff0c7b82 */ /* 0x000e660000000a00 */
[----:B------:R-:W4:Y:S01]  /*0470*/  LDG.E.EL.64 R4, desc[UR4][R4.64] ;  /* 0x0000000404047981 */ /* 0x000f22000c2e1b00 */
[----:B-1----:R-:W-:-:S04]  /*0480*/  IMAD.WIDE R12, R0, 0x4, R12 ;  /* 0x00000004000c7825 */ /* 0x002fc800078e020c */
[----:B--2---:R-:W-:Y:S01]  /*0490*/  FADD R14, -R3, R6 ;  /* 0x00000006030e7221 */ /* 0x004fe20000000100 */
[----:B---3--:R-:W-:-:S03]  /*04a0*/  FADD R15, -R8, R11 ;  /* 0x0000000b080f7221 */ /* 0x008fc60000000100 */
[----:B----4-:R-:W-:Y:S01]  /*04b0*/  FFMA R14, R4, R14, R3 ;  /* 0x0000000e040e7223 */ /* 0x010fe20000000003 */
[----:B------:R-:W-:-:S05]  /*04c0*/  FFMA R15, R5, R15, R8 ;  /* 0x0000000f050f7223 */ /* 0x000fca0000000008 */
[----:B------:R-:W-:Y:S01]  /*04d0*/  STG.E.64 desc[UR4][R12.64], R14 ;  /* 0x0000000e0c007986 */ /* 0x000fe2000c101b04 */
[----:B------:R-:W-:Y:S05]  /*04e0*/  EXIT ;  /* 0x000000000000794d */ /* 0x000fea0003800000 */
.L_x_0:
[----:B------:R-:W-:-:S00]  /*04f0*/  BRA `(.L_x_0) ;  /* 0xfffffffc00fc7947 */ /* 0x000fc0000383ffff */
[----:B------:R-:W-:-:S00]  /*0500*/  NOP ;  /* 0x0000000000007918 */ /* 0x000fc00000000000 */
[----:B------:R-:W-:-:S00]  /*0510*/  NOP ;  /* 0x0000000000007918 */ /* 0x000fc00000000000 */
[----:B------:R-:W-:-:S00]  /*0520*/  NOP ;  /* 0x0000000000007918 */ /* 0x000fc00000000000 */
[----:B------:R-:W-:-:S00]  /*0530*/  NOP ;  /* 0x0000000000007918 */ /* 0x000fc00000000000 */
[----:B------:R-:W-:-:S00]  /*0540*/  NOP ;  /* 0x0000000000007918 */ /* 0x000fc00000000000 */
[----:B------:R-:W-:-:S00]  /*0550*/  NOP ;  /* 0x0000000000007918 */ /* 0x000fc00000000000 */
[----:B------:R-:W-:-:S00]  /*0560*/  NOP ;  /* 0x0000000000007918 */ /* 0x000fc00000000000 */
[----:B------:R-:W-:-:S00]  /*0570*/  NOP ;  /* 0x0000000000007918 */ /* 0x000fc00000000000 */
.L_x_1:


//--------------------- .nv.constant0.triton_poi_fused__unsafe_index_add_mul_sub_17 --------------------------
	.section	.nv.constant0.triton_poi_fused__unsafe_index_add_mul_sub_17,"a",@progbits
	.sectionflags	@""
	.align	4
.nv.constant0.triton_poi_fused__unsafe_index_add_mul_sub_17:
	.zero		580
